//
// Generated by NVIDIA NVVM Compiler
//
// Compiler Build ID: CL-36424714
// Cuda compilation tools, release 13.0, V13.0.88
// Based on NVVM 20.0.0
//

.version 9.0
.target sm_100
.address_size 64

	// .globl	_Z15cuda_slice_implIfEvPKT_llPS0_

.visible .entry _Z15cuda_slice_implIfEvPKT_llPS0_(
	.param .u64 .ptr .align 1 _Z15cuda_slice_implIfEvPKT_llPS0__param_0,
	.param .u64 _Z15cuda_slice_implIfEvPKT_llPS0__param_1,
	.param .u64 _Z15cuda_slice_implIfEvPKT_llPS0__param_2,
	.param .u64 .ptr .align 1 _Z15cuda_slice_implIfEvPKT_llPS0__param_3
)
{
	.reg .pred 	%p<4>;
	.reg .b32 	%r<2>;
	.reg .b32 	%f<2>;
	.reg .b64 	%rd<13>;

	ld.param.u64 	%rd2, [_Z15cuda_slice_implIfEvPKT_llPS0__param_0];
	ld.param.u64 	%rd3, [_Z15cuda_slice_implIfEvPKT_llPS0__param_1];
	ld.param.u64 	%rd5, [_Z15cuda_slice_implIfEvPKT_llPS0__param_2];
	ld.param.u64 	%rd4, [_Z15cuda_slice_implIfEvPKT_llPS0__param_3];
	mov.u32 	%r1, %tid.x;
	cvt.u64.u32 	%rd1, %r1;
	setp.lt.s64 	%p1, %rd1, %rd3;
	setp.le.s64 	%p2, %rd5, %rd1;
	or.pred  	%p3, %p1, %p2;
	@%p3 bra 	$L__BB0_2;
	cvta.to.global.u64 	%rd6, %rd2;
	cvta.to.global.u64 	%rd7, %rd4;
	shl.b64 	%rd8, %rd1, 2;
	add.s64 	%rd9, %rd6, %rd8;
	ld.global.f32 	%f1, [%rd9];
	sub.s64 	%rd10, %rd1, %rd3;
	shl.b64 	%rd11, %rd10, 2;
	add.s64 	%rd12, %rd7, %rd11;
	st.global.f32 	[%rd12], %f1;
$L__BB0_2:
	ret;

}
	// .globl	_Z15cuda_slice_implIdEvPKT_llPS0_
.visible .entry _Z15cuda_slice_implIdEvPKT_llPS0_(
	.param .u64 .ptr .align 1 _Z15cuda_slice_implIdEvPKT_llPS0__param_0,
	.param .u64 _Z15cuda_slice_implIdEvPKT_llPS0__param_1,
	.param .u64 _Z15cuda_slice_implIdEvPKT_llPS0__param_2,
	.param .u64 .ptr .align 1 _Z15cuda_slice_implIdEvPKT_llPS0__param_3
)
{
	.reg .pred 	%p<4>;
	.reg .b32 	%r<2>;
	.reg .b64 	%rd<13>;
	.reg .b64 	%fd<2>;

	ld.param.u64 	%rd2, [_Z15cuda_slice_implIdEvPKT_llPS0__param_0];
	ld.param.u64 	%rd3, [_Z15cuda_slice_implIdEvPKT_llPS0__param_1];
	ld.param.u64 	%rd5, [_Z15cuda_slice_implIdEvPKT_llPS0__param_2];
	ld.param.u64 	%rd4, [_Z15cuda_slice_implIdEvPKT_llPS0__param_3];
	mov.u32 	%r1, %tid.x;
	cvt.u64.u32 	%rd1, %r1;
	setp.lt.s64 	%p1, %rd1, %rd3;
	setp.le.s64 	%p2, %rd5, %rd1;
	or.pred  	%p3, %p1, %p2;
	@%p3 bra 	$L__BB1_2;
	cvta.to.global.u64 	%rd6, %rd2;
	cvta.to.global.u64 	%rd7, %rd4;
	shl.b64 	%rd8, %rd1, 3;
	add.s64 	%rd9, %rd6, %rd8;
	ld.global.f64 	%fd1, [%rd9];
	sub.s64 	%rd10, %rd1, %rd3;
	shl.b64 	%rd11, %rd10, 3;
	add.s64 	%rd12, %rd7, %rd11;
	st.global.f64 	[%rd12], %fd1;
$L__BB1_2:
	ret;

}
	// .globl	_Z13cuda_add_implIfffEvlPT1_PKT_PKT0_
.visible .entry _Z13cuda_add_implIfffEvlPT1_PKT_PKT0_(
	.param .u64 _Z13cuda_add_implIfffEvlPT1_PKT_PKT0__param_0,
	.param .u64 .ptr .align 1 _Z13cuda_add_implIfffEvlPT1_PKT_PKT0__param_1,
	.param .u64 .ptr .align 1 _Z13cuda_add_implIfffEvlPT1_PKT_PKT0__param_2,
	.param .u64 .ptr .align 1 _Z13cuda_add_implIfffEvlPT1_PKT_PKT0__param_3
)
{
	.reg .pred 	%p<2>;
	.reg .b32 	%r<2>;
	.reg .b32 	%f<4>;
	.reg .b64 	%rd<13>;

	ld.param.u64 	%rd5, [_Z13cuda_add_implIfffEvlPT1_PKT_PKT0__param_0];
	ld.param.u64 	%rd2, [_Z13cuda_add_implIfffEvlPT1_PKT_PKT0__param_1];
	ld.param.u64 	%rd3, [_Z13cuda_add_implIfffEvlPT1_PKT_PKT0__param_2];
	ld.param.u64 	%rd4, [_Z13cuda_add_implIfffEvlPT1_PKT_PKT0__param_3];
	mov.u32 	%r1, %tid.x;
	cvt.u64.u32 	%rd1, %r1;
	setp.le.s64 	%p1, %rd5, %rd1;
	@%p1 bra 	$L__BB2_2;
	cvta.to.global.u64 	%rd6, %rd4;
	cvta.to.global.u64 	%rd7, %rd3;
	cvta.to.global.u64 	%rd8, %rd2;
	shl.b64 	%rd9, %rd1, 2;
	add.s64 	%rd10, %rd6, %rd9;
	ld.global.f32 	%f1, [%rd10];
	add.s64 	%rd11, %rd7, %rd9;
	ld.global.f32 	%f2, [%rd11];
	add.f32 	%f3, %f1, %f2;
	add.s64 	%rd12, %rd8, %rd9;
	st.global.f32 	[%rd12], %f3;
$L__BB2_2:
	ret;

}
	// .globl	_Z13cuda_add_implIfdfEvlPT1_PKT_PKT0_
.visible .entry _Z13cuda_add_implIfdfEvlPT1_PKT_PKT0_(
	.param .u64 _Z13cuda_add_implIfdfEvlPT1_PKT_PKT0__param_0,
	.param .u64 .ptr .align 1 _Z13cuda_add_implIfdfEvlPT1_PKT_PKT0__param_1,
	.param .u64 .ptr .align 1 _Z13cuda_add_implIfdfEvlPT1_PKT_PKT0__param_2,
	.param .u64 .ptr .align 1 _Z13cuda_add_implIfdfEvlPT1_PKT_PKT0__param_3
)
{
	.reg .pred 	%p<2>;
	.reg .b32 	%r<2>;
	.reg .b32 	%f<3>;
	.reg .b64 	%rd<14>;
	.reg .b64 	%fd<4>;

	ld.param.u64 	%rd5, [_Z13cuda_add_implIfdfEvlPT1_PKT_PKT0__param_0];
	ld.param.u64 	%rd2, [_Z13cuda_add_implIfdfEvlPT1_PKT_PKT0__param_1];
	ld.param.u64 	%rd3, [_Z13cuda_add_implIfdfEvlPT1_PKT_PKT0__param_2];
	ld.param.u64 	%rd4, [_Z13cuda_add_implIfdfEvlPT1_PKT_PKT0__param_3];
	mov.u32 	%r1, %tid.x;
	cvt.u64.u32 	%rd1, %r1;
	setp.le.s64 	%p1, %rd5, %rd1;
	@%p1 bra 	$L__BB3_2;
	cvta.to.global.u64 	%rd6, %rd4;
	cvta.to.global.u64 	%rd7, %rd3;
	cvta.to.global.u64 	%rd8, %rd2;
	shl.b64 	%rd9, %rd1, 3;
	add.s64 	%rd10, %rd6, %rd9;
	ld.global.f64 	%fd1, [%rd10];
	shl.b64 	%rd11, %rd1, 2;
	add.s64 	%rd12, %rd7, %rd11;
	ld.global.f32 	%f1, [%rd12];
	cvt.f64.f32 	%fd2, %f1;
	add.f64 	%fd3, %fd1, %fd2;
	cvt.rn.f32.f64 	%f2, %fd3;
	add.s64 	%rd13, %rd8, %rd11;
	st.global.f32 	[%rd13], %f2;
$L__BB3_2:
	ret;

}


// ===== COMPILED SASS (sm_100) =====

	.target	sm_100

	.elftype	@"ET_EXEC"


//--------------------- .note.nv.tkinfo           --------------------------
	.section	.note.nv.tkinfo,"",@"SHT_NOTE"
	.sectionflags	@"SHF_NOTE_NV_TKINFO"
	.tkinfo
        /*0018*/ 	.word	0x00000002
        /*0030*/ 	.string	""
        /*0030*/ 	.string	"ptxas"
        /*0030*/ 	.string	"Cuda compilation tools, release 13.0, V13.0.88"
        /*0030*/ 	.string	"Build cuda_13.0.r13.0/compiler.36424714_0"
        /*0030*/ 	.string	"-arch sm_100 -m 64 "



//--------------------- .note.nv.cuinfo           --------------------------
	.section	.note.nv.cuinfo,"",@"SHT_NOTE"
	.sectionflags	@"SHF_NOTE_NV_CUINFO"
        /*0018*/ 	.short	0x0002
        /*001a*/ 	.short	0x0064
        /*001c*/ 	.short	0x0082
	.zero		2


//--------------------- .nv.info                  --------------------------
	.section	.nv.info,"",@"SHT_CUDA_INFO"
	.align	4


	//----- nvinfo : EIATTR_REGCOUNT
	.align		4
        /*0000*/ 	.byte	0x04, 0x2f
        /*0002*/ 	.short	(.L_1 - .L_0)
	.align		4
.L_0:
        /*0004*/ 	.word	index@(_Z15cuda_slice_implIfEvPKT_llPS0_)
        /*0008*/ 	.word	0x00000008


	//----- nvinfo : EIATTR_FRAME_SIZE
	.align		4
.L_1:
        /*000c*/ 	.byte	0x04, 0x11
        /*000e*/ 	.short	(.L_3 - .L_2)
	.align		4
.L_2:
        /*0010*/ 	.word	index@(_Z15cuda_slice_implIfEvPKT_llPS0_)
        /*0014*/ 	.word	0x00000000


	//----- nvinfo : EIATTR_REGCOUNT
	.align		4
.L_3:
        /*0018*/ 	.byte	0x04, 0x2f
        /*001a*/ 	.short	(.L_5 - .L_4)
	.align		4
.L_4:
        /*001c*/ 	.word	index@(_Z15cuda_slice_implIdEvPKT_llPS0_)
        /*0020*/ 	.word	0x00000008


	//----- nvinfo : EIATTR_FRAME_SIZE
	.align		4
.L_5:
        /*0024*/ 	.byte	0x04, 0x11
        /*0026*/ 	.short	(.L_7 - .L_6)
	.align		4
.L_6:
        /*0028*/ 	.word	index@(_Z15cuda_slice_implIdEvPKT_llPS0_)
        /*002c*/ 	.word	0x00000000


	//----- nvinfo : EIATTR_REGCOUNT
	.align		4
.L_7:
        /*0030*/ 	.byte	0x04, 0x2f
        /*0032*/ 	.short	(.L_9 - .L_8)
	.align		4
.L_8:
        /*0034*/ 	.word	index@(_Z13cuda_add_implIfffEvlPT1_PKT_PKT0_)
        /*0038*/ 	.word	0x0000000c


	//----- nvinfo : EIATTR_FRAME_SIZE
	.align		4
.L_9:
        /*003c*/ 	.byte	0x04, 0x11
        /*003e*/ 	.short	(.L_11 - .L_10)
	.align		4
.L_10:
        /*0040*/ 	.word	index@(_Z13cuda_add_implIfffEvlPT1_PKT_PKT0_)
        /*0044*/ 	.word	0x00000000


	//----- nvinfo : EIATTR_REGCOUNT
	.align		4
.L_11:
        /*0048*/ 	.byte	0x04, 0x2f
        /*004a*/ 	.short	(.L_13 - .L_12)
	.align		4
.L_12:
        /*004c*/ 	.word	index@(_Z13cuda_add_implIfdfEvlPT1_PKT_PKT0_)
        /*0050*/ 	.word	0x0000000d


	//----- nvinfo : EIATTR_FRAME_SIZE
	.align		4
.L_13:
        /*0054*/ 	.byte	0x04, 0x11
        /*0056*/ 	.short	(.L_15 - .L_14)
	.align		4
.L_14:
        /*0058*/ 	.word	index@(_Z13cuda_add_implIfdfEvlPT1_PKT_PKT0_)
        /*005c*/ 	.word	0x00000000


	//----- nvinfo : EIATTR_MIN_STACK_SIZE
	.align		4
.L_15:
        /*0060*/ 	.byte	0x04, 0x12
        /*0062*/ 	.short	(.L_17 - .L_16)
	.align		4
.L_16:
        /*0064*/ 	.word	index@(_Z13cuda_add_implIfdfEvlPT1_PKT_PKT0_)
        /*0068*/ 	.word	0x00000000


	//----- nvinfo : EIATTR_MIN_STACK_SIZE
	.align		4
.L_17:
        /*006c*/ 	.byte	0x04, 0x12
        /*006e*/ 	.short	(.L_19 - .L_18)
	.align		4
.L_18:
        /*0070*/ 	.word	index@(_Z13cuda_add_implIfffEvlPT1_PKT_PKT0_)
        /*0074*/ 	.word	0x00000000


	//----- nvinfo : EIATTR_MIN_STACK_SIZE
	.align		4
.L_19:
        /*0078*/ 	.byte	0x04, 0x12
        /*007a*/ 	.short	(.L_21 - .L_20)
	.align		4
.L_20:
        /*007c*/ 	.word	index@(_Z15cuda_slice_implIdEvPKT_llPS0_)
        /*0080*/ 	.word	0x00000000


	//----- nvinfo : EIATTR_MIN_STACK_SIZE
	.align		4
.L_21:
        /*0084*/ 	.byte	0x04, 0x12
        /*0086*/ 	.short	(.L_23 - .L_22)
	.align		4
.L_22:
        /*0088*/ 	.word	index@(_Z15cuda_slice_implIfEvPKT_llPS0_)
        /*008c*/ 	.word	0x00000000
.L_23:


//--------------------- .nv.compat                --------------------------
	.section	.nv.compat,"",@"SHT_CUDA_COMPAT_INFO"
	.align	4
        /*0000*/ 	.byte	0x02, 0x09, 0x00, 0x00, 0x02, 0x02, 0x01, 0x00, 0x02, 0x05, 0x05, 0x00, 0x03, 0x07, 0x01, 0x01
        /*0010*/ 	.byte	0x02, 0x03, 0x00, 0x00, 0x02, 0x06, 0x01, 0x00, 0x04, 0x0b, 0x08, 0x00, 0x01, 0x00, 0x00, 0x00
        /*0020*/ 	.byte	0x00, 0x00, 0x00, 0x00


//--------------------- .nv.info._Z13cuda_add_implIfdfEvlPT1_PKT_PKT0_ --------------------------
	.section	.nv.info._Z13cuda_add_implIfdfEvlPT1_PKT_PKT0_,"",@"SHT_CUDA_INFO"
	.sectionflags	@""
	.align	4


	//----- nvinfo : EIATTR_CUDA_API_VERSION
	.align		4
        /*0000*/ 	.byte	0x04, 0x37
        /*0002*/ 	.short	(.L_25 - .L_24)
.L_24:
        /*0004*/ 	.word	0x00000082


	//----- nvinfo : EIATTR_KPARAM_INFO
	.align		4
.L_25:
        /*0008*/ 	.byte	0x04, 0x17
        /*000a*/ 	.short	(.L_27 - .L_26)
.L_26:
        /*000c*/ 	.word	0x00000000
        /*0010*/ 	.short	0x0003
        /*0012*/ 	.short	0x0018
        /*0014*/ 	.byte	0x00, 0xf5, 0x21, 0x00


	//----- nvinfo : EIATTR_KPARAM_INFO
	.align		4
.L_27:
        /*0018*/ 	.byte	0x04, 0x17
        /*001a*/ 	.short	(.L_29 - .L_28)
.L_28:
        /*001c*/ 	.word	0x00000000
        /*0020*/ 	.short	0x0002
        /*0022*/ 	.short	0x0010
        /*0024*/ 	.byte	0x00, 0xf5, 0x21, 0x00


	//----- nvinfo : EIATTR_KPARAM_INFO
	.align		4
.L_29:
        /*0028*/ 	.byte	0x04, 0x17
        /*002a*/ 	.short	(.L_31 - .L_30)
.L_30:
        /*002c*/ 	.word	0x00000000
        /*0030*/ 	.short	0x0001
        /*0032*/ 	.short	0x0008
        /*0034*/ 	.byte	0x00, 0xf5, 0x21, 0x00


	//----- nvinfo : EIATTR_KPARAM_INFO
	.align		4
.L_31:
        /*0038*/ 	.byte	0x04, 0x17
        /*003a*/ 	.short	(.L_33 - .L_32)
.L_32:
        /*003c*/ 	.word	0x00000000
        /*0040*/ 	.short	0x0000
        /*0042*/ 	.short	0x0000
        /*0044*/ 	.byte	0x00, 0xf0, 0x21, 0x00


	//----- nvinfo : EIATTR_SPARSE_MMA_MASK
	.align		4
.L_33:
        /*0048*/ 	.byte	0x03, 0x50
        /*004a*/ 	.short	0x0000


	//----- nvinfo : EIATTR_MAXREG_COUNT
	.align		4
        /*004c*/ 	.byte	0x03, 0x1b
        /*004e*/ 	.short	0x00ff


	//----- nvinfo : EIATTR_MERCURY_ISA_VERSION
	.align		4
        /*0050*/ 	.byte	0x03, 0x5f
        /*0052*/ 	.short	0x0101


	//----- nvinfo : EIATTR_VRC_CTA_INIT_COUNT
	.align		4
        /*0054*/ 	.byte	0x02, 0x4a
	.zero		1
	.zero		1


	//----- nvinfo : EIATTR_EXIT_INSTR_OFFSETS
	.align		4
        /*0058*/ 	.byte	0x04, 0x1c
        /*005a*/ 	.short	(.L_35 - .L_34)


	//   ....[0]....
.L_34:
        /*005c*/ 	.word	0x00000050


	//   ....[1]....
        /*0060*/ 	.word	0x00000170


	//----- nvinfo : EIATTR_CBANK_PARAM_SIZE
	.align		4
.L_35:
        /*0064*/ 	.byte	0x03, 0x19
        /*0066*/ 	.short	0x0020


	//----- nvinfo : EIATTR_PARAM_CBANK
	.align		4
        /*0068*/ 	.byte	0x04, 0x0a
        /*006a*/ 	.short	(.L_37 - .L_36)
	.align		4
.L_36:
        /*006c*/ 	.word	index@(.nv.constant0._Z13cuda_add_implIfdfEvlPT1_PKT_PKT0_)
        /*0070*/ 	.short	0x0380
        /*0072*/ 	.short	0x0020


	//----- nvinfo : EIATTR_SW_WAR
	.align		4
.L_37:
        /*0074*/ 	.byte	0x04, 0x36
        /*0076*/ 	.short	(.L_39 - .L_38)
.L_38:
        /*0078*/ 	.word	0x00000008
.L_39:


//--------------------- .nv.info._Z13cuda_add_implIfffEvlPT1_PKT_PKT0_ --------------------------
	.section	.nv.info._Z13cuda_add_implIfffEvlPT1_PKT_PKT0_,"",@"SHT_CUDA_INFO"
	.sectionflags	@""
	.align	4


	//----- nvinfo : EIATTR_CUDA_API_VERSION
	.align		4
        /*0000*/ 	.byte	0x04, 0x37
        /*0002*/ 	.short	(.L_41 - .L_40)
.L_40:
        /*0004*/ 	.word	0x00000082


	//----- nvinfo : EIATTR_KPARAM_INFO
	.align		4
.L_41:
        /*0008*/ 	.byte	0x04, 0x17
        /*000a*/ 	.short	(.L_43 - .L_42)
.L_42:
        /*000c*/ 	.word	0x00000000
        /*0010*/ 	.short	0x0003
        /*0012*/ 	.short	0x0018
        /*0014*/ 	.byte	0x00, 0xf5, 0x21, 0x00


	//----- nvinfo : EIATTR_KPARAM_INFO
	.align		4
.L_43:
        /*0018*/ 	.byte	0x04, 0x17
        /*001a*/ 	.short	(.L_45 - .L_44)
.L_44:
        /*001c*/ 	.word	0x00000000
        /*0020*/ 	.short	0x0002
        /*0022*/ 	.short	0x0010
        /*0024*/ 	.byte	0x00, 0xf5, 0x21, 0x00


	//----- nvinfo : EIATTR_KPARAM_INFO
	.align		4
.L_45:
        /*0028*/ 	.byte	0x04, 0x17
        /*002a*/ 	.short	(.L_47 - .L_46)
.L_46:
        /*002c*/ 	.word	0x00000000
        /*0030*/ 	.short	0x0001
        /*0032*/ 	.short	0x0008
        /*0034*/ 	.byte	0x00, 0xf5, 0x21, 0x00


	//----- nvinfo : EIATTR_KPARAM_INFO
	.align		4
.L_47:
        /*0038*/ 	.byte	0x04, 0x17
        /*003a*/ 	.short	(.L_49 - .L_48)
.L_48:
        /*003c*/ 	.word	0x00000000
        /*0040*/ 	.short	0x0000
        /*0042*/ 	.short	0x0000
        /*0044*/ 	.byte	0x00, 0xf0, 0x21, 0x00


	//----- nvinfo : EIATTR_SPARSE_MMA_MASK
	.align		4
.L_49:
        /*0048*/ 	.byte	0x03, 0x50
        /*004a*/ 	.short	0x0000


	//----- nvinfo : EIATTR_MAXREG_COUNT
	.align		4
        /*004c*/ 	.byte	0x03, 0x1b
        /*004e*/ 	.short	0x00ff


	//----- nvinfo : EIATTR_MERCURY_ISA_VERSION
	.align		4
        /*0050*/ 	.byte	0x03, 0x5f
        /*0052*/ 	.short	0x0101


	//----- nvinfo : EIATTR_VRC_CTA_INIT_COUNT
	.align		4
        /*0054*/ 	.byte	0x02, 0x4a
	.zero		1
	.zero		1


	//----- nvinfo : EIATTR_EXIT_INSTR_OFFSETS
	.align		4
        /*0058*/ 	.byte	0x04, 0x1c
        /*005a*/ 	.short	(.L_51 - .L_50)


	//   ....[0]....
.L_50:
        /*005c*/ 	.word	0x00000050


	//   ....[1]....
        /*0060*/ 	.word	0x00000150


	//----- nvinfo : EIATTR_CBANK_PARAM_SIZE
	.align		4
.L_51:
        /*0064*/ 	.byte	0x03, 0x19
        /*0066*/ 	.short	0x0020


	//----- nvinfo : EIATTR_PARAM_CBANK
	.align		4
        /*0068*/ 	.byte	0x04, 0x0a
        /*006a*/ 	.short	(.L_53 - .L_52)
	.align		4
.L_52:
        /*006c*/ 	.word	index@(.nv.constant0._Z13cuda_add_implIfffEvlPT1_PKT_PKT0_)
        /*0070*/ 	.short	0x0380
        /*0072*/ 	.short	0x0020


	//----- nvinfo : EIATTR_SW_WAR
	.align		4
.L_53:
        /*0074*/ 	.byte	0x04, 0x36
        /*0076*/ 	.short	(.L_55 - .L_54)
.L_54:
        /*0078*/ 	.word	0x00000008
.L_55:


//--------------------- .nv.info._Z15cuda_slice_implIdEvPKT_llPS0_ --------------------------
	.section	.nv.info._Z15cuda_slice_implIdEvPKT_llPS0_,"",@"SHT_CUDA_INFO"
	.sectionflags	@""
	.align	4


	//----- nvinfo : EIATTR_CUDA_API_VERSION
	.align		4
        /*0000*/ 	.byte	0x04, 0x37
        /*0002*/ 	.short	(.L_57 - .L_56)
.L_56:
        /*0004*/ 	.word	0x00000082


	//----- nvinfo : EIATTR_KPARAM_INFO
	.align		4
.L_57:
        /*0008*/ 	.byte	0x04, 0x17
        /*000a*/ 	.short	(.L_59 - .L_58)
.L_58:
        /*000c*/ 	.word	0x00000000
        /*0010*/ 	.short	0x0003
        /*0012*/ 	.short	0x0018
        /*0014*/ 	.byte	0x00, 0xf5, 0x21, 0x00


	//----- nvinfo : EIATTR_KPARAM_INFO
	.align		4
.L_59:
        /*0018*/ 	.byte	0x04, 0x17
        /*001a*/ 	.short	(.L_61 - .L_60)
.L_60:
        /*001c*/ 	.word	0x00000000
        /*0020*/ 	.short	0x0002
        /*0022*/ 	.short	0x0010
        /*0024*/ 	.byte	0x00, 0xf0, 0x21, 0x00


	//----- nvinfo : EIATTR_KPARAM_INFO
	.align		4
.L_61:
        /*0028*/ 	.byte	0x04, 0x17
        /*002a*/ 	.short	(.L_63 - .L_62)
.L_62:
        /*002c*/ 	.word	0x00000000
        /*0030*/ 	.short	0x0001
        /*0032*/ 	.short	0x0008
        /*0034*/ 	.byte	0x00, 0xf0, 0x21, 0x00


	//----- nvinfo : EIATTR_KPARAM_INFO
	.align		4
.L_63:
        /*0038*/ 	.byte	0x04, 0x17
        /*003a*/ 	.short	(.L_65 - .L_64)
.L_64:
        /*003c*/ 	.word	0x00000000
        /*0040*/ 	.short	0x0000
        /*0042*/ 	.short	0x0000
        /*0044*/ 	.byte	0x00, 0xf5, 0x21, 0x00


	//----- nvinfo : EIATTR_SPARSE_MMA_MASK
	.align		4
.L_65:
        /*0048*/ 	.byte	0x03, 0x50
        /*004a*/ 	.short	0x0000


	//----- nvinfo : EIATTR_MAXREG_COUNT
	.align		4
        /*004c*/ 	.byte	0x03, 0x1b
        /*004e*/ 	.short	0x00ff


	//----- nvinfo : EIATTR_MERCURY_ISA_VERSION
	.align		4
        /*0050*/ 	.byte	0x03, 0x5f
        /*0052*/ 	.short	0x0101


	//----- nvinfo : EIATTR_VRC_CTA_INIT_COUNT
	.align		4
        /*0054*/ 	.byte	0x02, 0x4a
	.zero		1
	.zero		1


	//----- nvinfo : EIATTR_EXIT_INSTR_OFFSETS
	.align		4
        /*0058*/ 	.byte	0x04, 0x1c
        /*005a*/ 	.short	(.L_67 - .L_66)


	//   ....[0]....
.L_66:
        /*005c*/ 	.word	0x00000080


	//   ....[1]....
        /*0060*/ 	.word	0x00000140


	//----- nvinfo : EIATTR_CBANK_PARAM_SIZE
	.align		4
.L_67:
        /*0064*/ 	.byte	0x03, 0x19
        /*0066*/ 	.short	0x0020


	//----- nvinfo : EIATTR_PARAM_CBANK
	.align		4
        /*0068*/ 	.byte	0x04, 0x0a
        /*006a*/ 	.short	(.L_69 - .L_68)
	.align		4
.L_68:
        /*006c*/ 	.word	index@(.nv.constant0._Z15cuda_slice_implIdEvPKT_llPS0_)
        /*0070*/ 	.short	0x0380
        /*0072*/ 	.short	0x0020


	//----- nvinfo : EIATTR_SW_WAR
	.align		4
.L_69:
        /*0074*/ 	.byte	0x04, 0x36
        /*0076*/ 	.short	(.L_71 - .L_70)
.L_70:
        /*0078*/ 	.word	0x00000008
.L_71:


//--------------------- .nv.info._Z15cuda_slice_implIfEvPKT_llPS0_ --------------------------
	.section	.nv.info._Z15cuda_slice_implIfEvPKT_llPS0_,"",@"SHT_CUDA_INFO"
	.sectionflags	@""
	.align	4


	//----- nvinfo : EIATTR_CUDA_API_VERSION
	.align		4
        /*0000*/ 	.byte	0x04, 0x37
        /*0002*/ 	.short	(.L_73 - .L_72)
.L_72:
        /*0004*/ 	.word	0x00000082


	//----- nvinfo : EIATTR_KPARAM_INFO
	.align		4
.L_73:
        /*0008*/ 	.byte	0x04, 0x17
        /*000a*/ 	.short	(.L_75 - .L_74)
.L_74:
        /*000c*/ 	.word	0x00000000
        /*0010*/ 	.short	0x0003
        /*0012*/ 	.short	0x0018
        /*0014*/ 	.byte	0x00, 0xf5, 0x21, 0x00


	//----- nvinfo : EIATTR_KPARAM_INFO
	.align		4
.L_75:
        /*0018*/ 	.byte	0x04, 0x17
        /*001a*/ 	.short	(.L_77 - .L_76)
.L_76:
        /*001c*/ 	.word	0x00000000
        /*0020*/ 	.short	0x0002
        /*0022*/ 	.short	0x0010
        /*0024*/ 	.byte	0x00, 0xf0, 0x21, 0x00


	//----- nvinfo : EIATTR_KPARAM_INFO
	.align		4
.L_77:
        /*0028*/ 	.byte	0x04, 0x17
        /*002a*/ 	.short	(.L_79 - .L_78)
.L_78:
        /*002c*/ 	.word	0x00000000
        /*0030*/ 	.short	0x0001
        /*0032*/ 	.short	0x0008
        /*0034*/ 	.byte	0x00, 0xf0, 0x21, 0x00


	//----- nvinfo : EIATTR_KPARAM_INFO
	.align		4
.L_79:
        /*0038*/ 	.byte	0x04, 0x17
        /*003a*/ 	.short	(.L_81 - .L_80)
.L_80:
        /*003c*/ 	.word	0x00000000
        /*0040*/ 	.short	0x0000
        /*0042*/ 	.short	0x0000
        /*0044*/ 	.byte	0x00, 0xf5, 0x21, 0x00


	//----- nvinfo : EIATTR_SPARSE_MMA_MASK
	.align		4
.L_81:
        /*0048*/ 	.byte	0x03, 0x50
        /*004a*/ 	.short	0x0000


	//----- nvinfo : EIATTR_MAXREG_COUNT
	.align		4
        /*004c*/ 	.byte	0x03, 0x1b
        /*004e*/ 	.short	0x00ff


	//----- nvinfo : EIATTR_MERCURY_ISA_VERSION
	.align		4
        /*0050*/ 	.byte	0x03, 0x5f
        /*0052*/ 	.short	0x0101


	//----- nvinfo : EIATTR_VRC_CTA_INIT_COUNT
	.align		4
        /*0054*/ 	.byte	0x02, 0x4a
	.zero		1
	.zero		1


	//----- nvinfo : EIATTR_EXIT_INSTR_OFFSETS
	.align		4
        /*0058*/ 	.byte	0x04, 0x1c
        /*005a*/ 	.short	(.L_83 - .L_82)


	//   ....[0]....
.L_82:
        /*005c*/ 	.word	0x00000080


	//   ....[1]....
        /*0060*/ 	.word	0x00000140


	//----- nvinfo : EIATTR_CBANK_PARAM_SIZE
	.align		4
.L_83:
        /*0064*/ 	.byte	0x03, 0x19
        /*0066*/ 	.short	0x0020


	//----- nvinfo : EIATTR_PARAM_CBANK
	.align		4
        /*0068*/ 	.byte	0x04, 0x0a
        /*006a*/ 	.short	(.L_85 - .L_84)
	.align		4
.L_84:
        /*006c*/ 	.word	index@(.nv.constant0._Z15cuda_slice_implIfEvPKT_llPS0_)
        /*0070*/ 	.short	0x0380
        /*0072*/ 	.short	0x0020


	//----- nvinfo : EIATTR_SW_WAR
	.align		4
.L_85:
        /*0074*/ 	.byte	0x04, 0x36
        /*0076*/ 	.short	(.L_87 - .L_86)
.L_86:
        /*0078*/ 	.word	0x00000008
.L_87:


//--------------------- .nv.callgraph             --------------------------
	.section	.nv.callgraph,"",@"SHT_CUDA_CALLGRAPH"
	.align	4
	.sectionentsize	8
	.align		4
        /*0000*/ 	.word	0x00000000
	.align		4
        /*0004*/ 	.word	0xffffffff
	.align		4
        /*0008*/ 	.word	0x00000000
	.align		4
        /*000c*/ 	.word	0xfffffffe
	.align		4
        /*0010*/ 	.word	0x00000000
	.align		4
        /*0014*/ 	.word	0xfffffffd
	.align		4
        /*0018*/ 	.word	0x00000000
	.align		4
        /*001c*/ 	.word	0xfffffffc


//--------------------- .text._Z13cuda_add_implIfdfEvlPT1_PKT_PKT0_ --------------------------
	.section	.text._Z13cuda_add_implIfdfEvlPT1_PKT_PKT0_,"ax",@progbits
	.align	128
        .global         _Z13cuda_add_implIfdfEvlPT1_PKT_PKT0_
        .type           _Z13cuda_add_implIfdfEvlPT1_PKT_PKT0_,@function
        .size           _Z13cuda_add_implIfdfEvlPT1_PKT_PKT0_,(.L_x_4 - _Z13cuda_add_implIfdfEvlPT1_PKT_PKT0_)
        .other          _Z13cuda_add_implIfdfEvlPT1_PKT_PKT0_,@"STO_CUDA_ENTRY STV_DEFAULT"
_Z13cuda_add_implIfdfEvlPT1_PKT_PKT0_:
.text._Z13cuda_add_implIfdfEvlPT1_PKT_PKT0_:
[----:B------:R-:W-:Y:S01]  /*0000*/  LDC R1, c[0x0][0x37c] ;  /* 0x0000df00ff017b82 */ /* 0x000fe20000000800 */
[----:B------:R-:W0:Y:S01]  /*0010*/  S2R R2, SR_TID.X ;  /* 0x0000000000027919 */ /* 0x000e220000002100 */
[----:B------:R-:W0:Y:S02]  /*0020*/  LDCU.64 UR4, c[0x0][0x380] ;  /* 0x00007000ff0477ac */ /* 0x000e240008000a00 */
[----:B0-----:R-:W-:-:S04]  /*0030*/  ISETP.GE.U32.AND P0, PT, R2, UR4, PT ;  /* 0x0000000402007c0c */ /* 0x001fc8000bf06070 */
[----:B------:R-:W-:-:S13]  /*0040*/  ISETP.GE.AND.EX P0, PT, RZ, UR5, PT, P0 ;  /* 0x00000005ff007c0c */ /* 0x000fda000bf06300 */
[----:B------:R-:W-:Y:S05]  /*0050*/  @P0 EXIT ;  /* 0x000000000000094d */ /* 0x000fea0003800000 */
[----:B------:R-:W0:Y:S01]  /*0060*/  LDCU.128 UR8, c[0x0][0x390] ;  /* 0x00007200ff0877ac */ /* 0x000e220008000c00 */
[----:B------:R-:W-:Y:S01]  /*0070*/  IMAD.SHL.U32 R0, R2, 0x4, RZ ;  /* 0x0000000402007824 */ /* 0x000fe200078e00ff */
[----:B------:R-:W-:Y:S01]  /*0080*/  SHF.R.U32.HI R10, RZ, 0x1e, R2 ;  /* 0x0000001eff0a7819 */ /* 0x000fe20000011602 */
[----:B------:R-:W1:Y:S01]  /*0090*/  LDCU.64 UR4, c[0x0][0x358] ;  /* 0x00006b00ff0477ac */ /* 0x000e620008000a00 */
[----:B------:R-:W2:Y:S02]  /*00a0*/  LDCU.64 UR6, c[0x0][0x388] ;  /* 0x00007100ff0677ac */ /* 0x000ea40008000a00 */
[----:B0-----:R-:W-:-:S04]  /*00b0*/  IADD3 R8, P0, PT, R0, UR8, RZ ;  /* 0x0000000800087c10 */ /* 0x001fc8000ff1e0ff */
[----:B------:R-:W-:-:S05]  /*00c0*/  IADD3.X R9, PT, PT, R10, UR9, RZ, P0, !PT ;  /* 0x000000090a097c10 */ /* 0x000fca00087fe4ff */
[----:B-1----:R-:W3:Y:S01]  /*00d0*/  LDG.E R8, desc[UR4][R8.64] ;  /* 0x0000000408087981 */ /* 0x002ee2000c1e1900 */
[----:B------:R-:W-:-:S04]  /*00e0*/  LEA R6, P0, R2, UR10, 0x3 ;  /* 0x0000000a02067c11 */ /* 0x000fc8000f8018ff */
[----:B------:R-:W-:-:S05]  /*00f0*/  LEA.HI.X R7, R2, UR11, RZ, 0x3, P0 ;  /* 0x0000000b02077c11 */ /* 0x000fca00080f1cff */
[----:B------:R-:W4:Y:S01]  /*0100*/  LDG.E.64 R2, desc[UR4][R6.64] ;  /* 0x0000000406027981 */ /* 0x000f22000c1e1b00 */
[----:B---3--:R-:W4:Y:S02]  /*0110*/  F2F.F64.F32 R4, R8 ;  /* 0x0000000800047310 */ /* 0x008f240000201800 */
[----:B----4-:R-:W-:Y:S01]  /*0120*/  DADD R2, R2, R4 ;  /* 0x0000000002027229 */ /* 0x010fe20000000004 */
[----:B--2---:R-:W-:-:S04]  /*0130*/  IADD3 R4, P0, PT, R0, UR6, RZ ;  /* 0x0000000600047c10 */ /* 0x004fc8000ff1e0ff */
[----:B------:R-:W-:-:S05]  /*0140*/  IADD3.X R5, PT, PT, R10, UR7, RZ, P0, !PT ;  /* 0x000000070a057c10 */ /* 0x000fca00087fe4ff */
[----:B------:R-:W0:Y:S02]  /*0150*/  F2F.F32.F64 R3, R2 ;  /* 0x0000000200037310 */ /* 0x000e240000301000 */
[----:B0-----:R-:W-:Y:S01]  /*0160*/  STG.E desc[UR4][R4.64], R3 ;  /* 0x0000000304007986 */ /* 0x001fe2000c101904 */
[----:B------:R-:W-:Y:S05]  /*0170*/  EXIT ;  /* 0x000000000000794d */ /* 0x000fea0003800000 */
.L_x_0:
[----:B------:R-:W-:-:S00]  /*0180*/  BRA `(.L_x_0) ;  /* 0xfffffffc00fc7947 */ /* 0x000fc0000383ffff */
[----:B------:R-:W-:-:S00]  /*0190*/  NOP ;  /* 0x0000000000007918 */ /* 0x000fc00000000000 */
        /* <DEDUP_REMOVED lines=14> */
.L_x_4:


//--------------------- .text._Z13cuda_add_implIfffEvlPT1_PKT_PKT0_ --------------------------
	.section	.text._Z13cuda_add_implIfffEvlPT1_PKT_PKT0_,"ax",@progbits
	.align	128
        .global         _Z13cuda_add_implIfffEvlPT1_PKT_PKT0_
        .type           _Z13cuda_add_implIfffEvlPT1_PKT_PKT0_,@function
        .size           _Z13cuda_add_implIfffEvlPT1_PKT_PKT0_,(.L_x_5 - _Z13cuda_add_implIfffEvlPT1_PKT_PKT0_)
        .other          _Z13cuda_add_implIfffEvlPT1_PKT_PKT0_,@"STO_CUDA_ENTRY STV_DEFAULT"
_Z13cuda_add_implIfffEvlPT1_PKT_PKT0_:
.text._Z13cuda_add_implIfffEvlPT1_PKT_PKT0_:
        /* <DEDUP_REMOVED lines=11> */
[C---:B0-----:R-:W-:Y:S02]  /*00b0*/  IADD3 R4, P1, PT, R6.reuse, UR8, RZ ;  /* 0x0000000806047c10 */ /* 0x041fe4000ff3e0ff */
[----:B------:R-:W-:Y:S02]  /*00c0*/  IADD3 R2, P0, PT, R6, UR10, RZ ;  /* 0x0000000a06027c10 */ /* 0x000fe4000ff1e0ff */
[----:B------:R-:W-:-:S02]  /*00d0*/  IADD3.X R5, PT, PT, R0, UR9, RZ, P1, !PT ;  /* 0x0000000900057c10 */ /* 0x000fc40008ffe4ff */
[----:B------:R-:W-:-:S04]  /*00e0*/  IADD3.X R3, PT, PT, R0, UR11, RZ, P0, !PT ;  /* 0x0000000b00037c10 */ /* 0x000fc800087fe4ff */
[----:B-1----:R-:W3:Y:S04]  /*00f0*/  LDG.E R5, desc[UR4][R4.64] ;  /* 0x0000000404057981 */ /* 0x002ee8000c1e1900 */
[----:B------:R-:W3:Y:S01]  /*0100*/  LDG.E R2, desc[UR4][R2.64] ;  /* 0x0000000402027981 */ /* 0x000ee2000c1e1900 */
[----:B--2---:R-:W-:-:S04]  /*0110*/  IADD3 R6, P0, PT, R6, UR6, RZ ;  /* 0x0000000606067c10 */ /* 0x004fc8000ff1e0ff */
[----:B------:R-:W-:Y:S01]  /*0120*/  IADD3.X R7, PT, PT, R0, UR7, RZ, P0, !PT ;  /* 0x0000000700077c10 */ /* 0x000fe200087fe4ff */
[----:B---3--:R-:W-:-:S05]  /*0130*/  FADD R9, R2, R5 ;  /* 0x0000000502097221 */ /* 0x008fca0000000000 */
[----:B------:R-:W-:Y:S01]  /*0140*/  STG.E desc[UR4][R6.64], R9 ;  /* 0x0000000906007986 */ /* 0x000fe2000c101904 */
[----:B------:R-:W-:Y:S05]  /*0150*/  EXIT ;  /* 0x000000000000794d */ /* 0x000fea0003800000 */
.L_x_1:
        /* <DEDUP_REMOVED lines=10> */
.L_x_5:


//--------------------- .text._Z15cuda_slice_implIdEvPKT_llPS0_ --------------------------
	.section	.text._Z15cuda_slice_implIdEvPKT_llPS0_,"ax",@progbits
	.align	128
        .global         _Z15cuda_slice_implIdEvPKT_llPS0_
        .type           _Z15cuda_slice_implIdEvPKT_llPS0_,@function
        .size           _Z15cuda_slice_implIdEvPKT_llPS0_,(.L_x_6 - _Z15cuda_slice_implIdEvPKT_llPS0_)
        .other          _Z15cuda_slice_implIdEvPKT_llPS0_,@"STO_CUDA_ENTRY STV_DEFAULT"
_Z15cuda_slice_implIdEvPKT_llPS0_:
.text._Z15cuda_slice_implIdEvPKT_llPS0_:
[----:B------:R-:W-:Y:S01]  /*0000*/  LDC R1, c[0x0][0x37c] ;  /* 0x0000df00ff017b82 */ /* 0x000fe20000000800 */
[----:B------:R-:W0:Y:S01]  /*0010*/  S2R R0, SR_TID.X ;  /* 0x0000000000007919 */ /* 0x000e220000002100 */
[----:B------:R-:W0:Y:S01]  /*0020*/  LDCU.64 UR4, c[0x0][0x390] ;  /* 0x00007200ff0477ac */ /* 0x000e220008000a00 */
[----:B------:R-:W1:Y:S01]  /*0030*/  LDCU.64 UR6, c[0x0][0x388] ;  /* 0x00007100ff0677ac */ /* 0x000e620008000a00 */
[C---:B0-----:R-:W-:Y:S02]  /*0040*/  ISETP.GE.U32.AND P1, PT, R0.reuse, UR4, PT ;  /* 0x0000000400007c0c */ /* 0x041fe4000bf26070 */
[----:B-1----:R-:W-:Y:S02]  /*0050*/  ISETP.LT.U32.AND P0, PT, R0, UR6, PT ;  /* 0x0000000600007c0c */ /* 0x002fe4000bf01070 */
[----:B------:R-:W-:-:S04]  /*0060*/  ISETP.GE.AND.EX P1, PT, RZ, UR5, PT, P1 ;  /* 0x00000005ff007c0c */ /* 0x000fc8000bf26310 */
[----:B------:R-:W-:-:S13]  /*0070*/  ISETP.LT.OR.EX P0, PT, RZ, UR7, P1, P0 ;  /* 0x00000007ff007c0c */ /* 0x000fda0008f01700 */
[----:B------:R-:W-:Y:S05]  /*0080*/  @P0 EXIT ;  /* 0x000000000000094d */ /* 0x000fea0003800000 */
[----:B------:R-:W0:Y:S01]  /*0090*/  LDCU.64 UR8, c[0x0][0x380] ;  /* 0x00007000ff0877ac */ /* 0x000e220008000a00 */
[----:B------:R-:W1:Y:S01]  /*00a0*/  LDCU.64 UR4, c[0x0][0x358] ;  /* 0x00006b00ff0477ac */ /* 0x000e620008000a00 */
[----:B0-----:R-:W-:-:S04]  /*00b0*/  LEA R2, P0, R0, UR8, 0x3 ;  /* 0x0000000800027c11 */ /* 0x001fc8000f8018ff */
[C---:B------:R-:W-:Y:S01]  /*00c0*/  LEA.HI.X R3, R0.reuse, UR9, RZ, 0x3, P0 ;  /* 0x0000000900037c11 */ /* 0x040fe200080f1cff */
[----:B------:R-:W0:Y:S05]  /*00d0*/  LDCU.64 UR8, c[0x0][0x398] ;  /* 0x00007300ff0877ac */ /* 0x000e2a0008000a00 */
[----:B-1----:R-:W2:Y:S01]  /*00e0*/  LDG.E.64 R2, desc[UR4][R2.64] ;  /* 0x0000000402027981 */ /* 0x002ea2000c1e1b00 */
[----:B------:R-:W-:-:S05]  /*00f0*/  IADD3 R0, P0, PT, R0, -UR6, RZ ;  /* 0x8000000600007c10 */ /* 0x000fca000ff1e0ff */
[----:B------:R-:W-:Y:S01]  /*0100*/  IMAD.X R5, RZ, RZ, ~UR7, P0 ;  /* 0x80000007ff057e24 */ /* 0x000fe200080e06ff */
[----:B0-----:R-:W-:-:S04]  /*0110*/  LEA R4, P0, R0, UR8, 0x3 ;  /* 0x0000000800047c11 */ /* 0x001fc8000f8018ff */
[----:B------:R-:W-:-:S05]  /*0120*/  LEA.HI.X R5, R0, UR9, R5, 0x3, P0 ;  /* 0x0000000900057c11 */ /* 0x000fca00080f1c05 */
[----:B--2---:R-:W-:Y:S01]  /*0130*/  STG.E.64 desc[UR4][R4.64], R2 ;  /* 0x0000000204007986 */ /* 0x004fe2000c101b04 */
[----:B------:R-:W-:Y:S05]  /*0140*/  EXIT ;  /* 0x000000000000794d */ /* 0x000fea0003800000 */
.L_x_2:
        /* <DEDUP_REMOVED lines=11> */
.L_x_6:


//--------------------- .text._Z15cuda_slice_implIfEvPKT_llPS0_ --------------------------
	.section	.text._Z15cuda_slice_implIfEvPKT_llPS0_,"ax",@progbits
	.align	128
        .global         _Z15cuda_slice_implIfEvPKT_llPS0_
        .type           _Z15cuda_slice_implIfEvPKT_llPS0_,@function
        .size           _Z15cuda_slice_implIfEvPKT_llPS0_,(.L_x_7 - _Z15cuda_slice_implIfEvPKT_llPS0_)
        .other          _Z15cuda_slice_implIfEvPKT_llPS0_,@"STO_CUDA_ENTRY STV_DEFAULT"
_Z15cuda_slice_implIfEvPKT_llPS0_:
.text._Z15cuda_slice_implIfEvPKT_llPS0_:
        /* <DEDUP_REMOVED lines=14> */
[----:B-1----:R-:W2:Y:S01]  /*00e0*/  LDG.E R3, desc[UR4][R2.64] ;  /* 0x0000000402037981 */ /* 0x002ea2000c1e1900 */
[----:B------:R-:W-:-:S05]  /*00f0*/  IADD3 R0, P0, PT, R0, -UR6, RZ ;  /* 0x8000000600007c10 */ /* 0x000fca000ff1e0ff */
[----:B------:R-:W-:Y:S01]  /*0100*/  IMAD.X R5, RZ, RZ, ~UR7, P0 ;  /* 0x80000007ff057e24 */ /* 0x000fe200080e06ff */
[----:B0-----:R-:W-:-:S04]  /*0110*/  LEA R4, P0, R0, UR8, 0x2 ;  /* 0x0000000800047c11 */ /* 0x001fc8000f8010ff */
[----:B------:R-:W-:-:S05]  /*0120*/  LEA.HI.X R5, R0, UR9, R5, 0x2, P0 ;  /* 0x0000000900057c11 */ /* 0x000fca00080f1405 */
[----:B--2---:R-:W-:Y:S01]  /*0130*/  STG.E desc[UR4][R4.64], R3 ;  /* 0x0000000304007986 */ /* 0x004fe2000c101904 */
[----:B------:R-:W-:Y:S05]  /*0140*/  EXIT ;  /* 0x000000000000794d */ /* 0x000fea0003800000 */
.L_x_3:
        /* <DEDUP_REMOVED lines=11> */
.L_x_7:


//--------------------- .nv.shared.reserved.0     --------------------------
	.section	.nv.shared.reserved.0,"aw",@nobits
	.weak		__nv_reservedSMEM_offset_0_alias
	.size		__nv_reservedSMEM_offset_0_alias, 0, 64
	.other		__nv_reservedSMEM_offset_0_alias,@"STO_CUDA_RESERVED_SHARED STV_DEFAULT"
__nv_reservedSMEM_offset_0_alias:
	.zero		0
	.zero		64


//--------------------- .nv.constant0._Z13cuda_add_implIfdfEvlPT1_PKT_PKT0_ --------------------------
	.section	.nv.constant0._Z13cuda_add_implIfdfEvlPT1_PKT_PKT0_,"a",@progbits
	.sectionflags	@""
	.align	4
.nv.constant0._Z13cuda_add_implIfdfEvlPT1_PKT_PKT0_:
	.zero		928


//--------------------- .nv.constant0._Z13cuda_add_implIfffEvlPT1_PKT_PKT0_ --------------------------
	.section	.nv.constant0._Z13cuda_add_implIfffEvlPT1_PKT_PKT0_,"a",@progbits
	.sectionflags	@""
	.align	4
.nv.constant0._Z13cuda_add_implIfffEvlPT1_PKT_PKT0_:
	.zero		928


//--------------------- .nv.constant0._Z15cuda_slice_implIdEvPKT_llPS0_ --------------------------
	.section	.nv.constant0._Z15cuda_slice_implIdEvPKT_llPS0_,"a",@progbits
	.sectionflags	@""
	.align	4
.nv.constant0._Z15cuda_slice_implIdEvPKT_llPS0_:
	.zero		928


//--------------------- .nv.constant0._Z15cuda_slice_implIfEvPKT_llPS0_ --------------------------
	.section	.nv.constant0._Z15cuda_slice_implIfEvPKT_llPS0_,"a",@progbits
	.sectionflags	@""
	.align	4
.nv.constant0._Z15cuda_slice_implIfEvPKT_llPS0_:
	.zero		928


//--------------------- SYMBOLS --------------------------

	.type		.nv.reservedSmem.offset0,@object
	.size		.nv.reservedSmem.offset0,0x4
